	.headerflags	@"EF_CUDA_TEXMODE_UNIFIED EF_CUDA_64BIT_ADDRESS EF_CUDA_ACCELERATORS EF_CUDA_SM90 EF_CUDA_VIRTUAL_SM(EF_CUDA_SM90)"
	.elftype	@"ET_EXEC"


//--------------------- .nv.info                  --------------------------
	.section	.nv.info,"",@"SHT_CUDA_INFO"
	.align	4


	//----- nvinfo : EIATTR_REGCOUNT
	.align		4
        /*0000*/ 	.byte	0x04, 0x2f
        /*0002*/ 	.short	(.L_3 - .L_2)
	.align		4
.L_2:
        /*0004*/ 	.word	index@(triton_poi_fused__native_batch_norm_legit_no_training_max_pool2d_with_indices_relu_26)
        /*0008*/ 	.word	0x00000018


	//----- nvinfo : EIATTR_MIN_STACK_SIZE
	.align		4
.L_3:
        /*000c*/ 	.byte	0x04, 0x12
        /*000e*/ 	.short	(.L_5 - .L_4)
	.align		4
.L_4:
        /*0010*/ 	.word	index@(triton_poi_fused__native_batch_norm_legit_no_training_max_pool2d_with_indices_relu_26)
        /*0014*/ 	.word	0x00000000


	//----- nvinfo : EIATTR_FRAME_SIZE
	.align		4
.L_5:
        /*0018*/ 	.byte	0x04, 0x11
        /*001a*/ 	.short	(.L_7 - .L_6)
	.align		4
.L_6:
        /*001c*/ 	.word	index@(triton_poi_fused__native_batch_norm_legit_no_training_max_pool2d_with_indices_relu_26)
        /*0020*/ 	.word	0x00000000


	//----- nvinfo : EIATTR_MIN_STACK_SIZE
	.align		4
.L_7:
        /*0024*/ 	.byte	0x04, 0x12
        /*0026*/ 	.short	(.L_9 - .L_8)
	.align		4
.L_8:
        /*0028*/ 	.word	index@(triton_poi_fused__native_batch_norm_legit_no_training_max_pool2d_with_indices_relu_26)
        /*002c*/ 	.word	0x00000000
.L_9:


//--------------------- .nv.info.triton_poi_fused__native_batch_norm_legit_no_training_max_pool2d_with_indices_relu_26 --------------------------
	.section	.nv.info.triton_poi_fused__native_batch_norm_legit_no_training_max_pool2d_with_indices_relu_26,"",@"SHT_CUDA_INFO"
	.sectionflags	@""
	.align	4


	//----- nvinfo : EIATTR_CUDA_API_VERSION
	.align		4
        /*0000*/ 	.byte	0x04, 0x37
        /*0002*/ 	.short	(.L_11 - .L_10)
.L_10:
        /*0004*/ 	.word	0x0000007c


	//----- nvinfo : EIATTR_KPARAM_INFO
	.align		4
.L_11:
        /*0008*/ 	.byte	0x04, 0x17
        /*000a*/ 	.short	(.L_13 - .L_12)
.L_12:
        /*000c*/ 	.word	0x00000000
        /*0010*/ 	.short	0x0007
        /*0012*/ 	.short	0x0038
        /*0014*/ 	.byte	0x00, 0xf0, 0x11, 0x00


	//----- nvinfo : EIATTR_KPARAM_INFO
	.align		4
.L_13:
        /*0018*/ 	.byte	0x04, 0x17
        /*001a*/ 	.short	(.L_15 - .L_14)
.L_14:
        /*001c*/ 	.word	0x00000000
        /*0020*/ 	.short	0x0006
        /*0022*/ 	.short	0x0030
        /*0024*/ 	.byte	0x00, 0xf4, 0x21, 0x00


	//----- nvinfo : EIATTR_KPARAM_INFO
	.align		4
.L_15:
        /*0028*/ 	.byte	0x04, 0x17
        /*002a*/ 	.short	(.L_17 - .L_16)
.L_16:
        /*002c*/ 	.word	0x00000000
        /*0030*/ 	.short	0x0005
        /*0032*/ 	.short	0x0028
        /*0034*/ 	.byte	0x00, 0xf4, 0x21, 0x00


	//----- nvinfo : EIATTR_KPARAM_INFO
	.align		4
.L_17:
        /*0038*/ 	.byte	0x04, 0x17
        /*003a*/ 	.short	(.L_19 - .L_18)
.L_18:
        /*003c*/ 	.word	0x00000000
        /*0040*/ 	.short	0x0004
        /*0042*/ 	.short	0x0020
        /*0044*/ 	.byte	0x00, 0xf4, 0x21, 0x00


	//----- nvinfo : EIATTR_KPARAM_INFO
	.align		4
.L_19:
        /*0048*/ 	.byte	0x04, 0x17
        /*004a*/ 	.short	(.L_21 - .L_20)
.L_20:
        /*004c*/ 	.word	0x00000000
        /*0050*/ 	.short	0x0003
        /*0052*/ 	.short	0x0018
        /*0054*/ 	.byte	0x00, 0xf4, 0x21, 0x00


	//----- nvinfo : EIATTR_KPARAM_INFO
	.align		4
.L_21:
        /*0058*/ 	.byte	0x04, 0x17
        /*005a*/ 	.short	(.L_23 - .L_22)
.L_22:
        /*005c*/ 	.word	0x00000000
        /*0060*/ 	.short	0x0002
        /*0062*/ 	.short	0x0010
        /*0064*/ 	.byte	0x00, 0xf4, 0x21, 0x00


	//----- nvinfo : EIATTR_KPARAM_INFO
	.align		4
.L_23:
        /*0068*/ 	.byte	0x04, 0x17
        /*006a*/ 	.short	(.L_25 - .L_24)
.L_24:
        /*006c*/ 	.word	0x00000000
        /*0070*/ 	.short	0x0001
        /*0072*/ 	.short	0x0008
        /*0074*/ 	.byte	0x00, 0xf4, 0x21, 0x00


	//----- nvinfo : EIATTR_KPARAM_INFO
	.align		4
.L_25:
        /*0078*/ 	.byte	0x04, 0x17
        /*007a*/ 	.short	(.L_27 - .L_26)
.L_26:
        /*007c*/ 	.word	0x00000000
        /*0080*/ 	.short	0x0000
        /*0082*/ 	.short	0x0000
        /*0084*/ 	.byte	0x00, 0xf4, 0x21, 0x00


	//----- nvinfo : EIATTR_SPARSE_MMA_MASK
	.align		4
.L_27:
        /*0088*/ 	.byte	0x03, 0x50
        /*008a*/ 	.short	0x0000


	//----- nvinfo : EIATTR_MAXREG_COUNT
	.align		4
        /*008c*/ 	.byte	0x03, 0x1b
        /*008e*/ 	.short	0x00ff


	//----- nvinfo : EIATTR_EXIT_INSTR_OFFSETS
	.align		4
        /*0090*/ 	.byte	0x04, 0x1c
        /*0092*/ 	.short	(.L_29 - .L_28)


	//   ....[0]....
.L_28:
        /*0094*/ 	.word	0x00000530


	//   ....[1]....
        /*0098*/ 	.word	0x00000550


	//----- nvinfo : EIATTR_REQNTID
	.align		4
.L_29:
        /*009c*/ 	.byte	0x04, 0x10
        /*009e*/ 	.short	(.L_31 - .L_30)
.L_30:
        /*00a0*/ 	.word	0x00000080
        /*00a4*/ 	.word	0x00000001
        /*00a8*/ 	.word	0x00000001


	//----- nvinfo : EIATTR_CBANK_PARAM_SIZE
	.align		4
.L_31:
        /*00ac*/ 	.byte	0x03, 0x19
        /*00ae*/ 	.short	0x003c


	//----- nvinfo : EIATTR_PARAM_CBANK
	.align		4
        /*00b0*/ 	.byte	0x04, 0x0a
        /*00b2*/ 	.short	(.L_33 - .L_32)
	.align		4
.L_32:
        /*00b4*/ 	.word	index@(.nv.constant0.triton_poi_fused__native_batch_norm_legit_no_training_max_pool2d_with_indices_relu_26)
        /*00b8*/ 	.short	0x0210
        /*00ba*/ 	.short	0x003c


	//----- nvinfo : EIATTR_SW_WAR
	.align		4
.L_33:
        /*00bc*/ 	.byte	0x04, 0x36
        /*00be*/ 	.short	(.L_35 - .L_34)
.L_34:
        /*00c0*/ 	.word	0x00000008
.L_35:


//--------------------- .nv.callgraph             --------------------------
	.section	.nv.callgraph,"",@"SHT_CUDA_CALLGRAPH"
	.align	4
	.sectionentsize	8
	.align		4
        /*0000*/ 	.word	0x00000000
	.align		4
        /*0004*/ 	.word	0xffffffff
	.align		4
        /*0008*/ 	.word	0x00000000
	.align		4
        /*000c*/ 	.word	0xfffffffe
	.align		4
        /*0010*/ 	.word	0x00000000
	.align		4
        /*0014*/ 	.word	0xfffffffd
	.align		4
        /*0018*/ 	.word	0x00000000
	.align		4
        /*001c*/ 	.word	0xfffffffc


//--------------------- .nv.constant4             --------------------------
	.section	.nv.constant4,"a",@progbits
	.align	8
	.align		8
.nv.constant4:
        /*0000*/ 	.dword	_$_str
	.align		8
        /*0008*/ 	.dword	_$_str_$_2


//--------------------- .text.triton_poi_fused__native_batch_norm_legit_no_training_max_pool2d_with_indices_relu_26 --------------------------
	.section	.text.triton_poi_fused__native_batch_norm_legit_no_training_max_pool2d_with_indices_relu_26,"ax",@progbits
	.align	128
        .global         triton_poi_fused__native_batch_norm_legit_no_training_max_pool2d_with_indices_relu_26
        .type           triton_poi_fused__native_batch_norm_legit_no_training_max_pool2d_with_indices_relu_26,@function
        .size           triton_poi_fused__native_batch_norm_legit_no_training_max_pool2d_with_indices_relu_26,(.L_x_1 - triton_poi_fused__native_batch_norm_legit_no_training_max_pool2d_with_indices_relu_26)
        .other          triton_poi_fused__native_batch_norm_legit_no_training_max_pool2d_with_indices_relu_26,@"STO_CUDA_ENTRY STV_DEFAULT"
triton_poi_fused__native_batch_norm_legit_no_training_max_pool2d_with_indices_relu_26:
.text.triton_poi_fused__native_batch_norm_legit_no_training_max_pool2d_with_indices_relu_26:
[----:B------:R-:W0:Y:S01]  /*0000*/  LDC R1, c[0x0][0x28] ;  /* 0x00000a00ff017b82 */ /* 0x000e220000000800 */
[----:B------:R-:W1:Y:S07]  /*0010*/  S2R R0, SR_TID.X ;  /* 0x0000000000007919 */ /* 0x000e6e0000002100 */
[----:B------:R-:W2:Y:S01]  /*0020*/  LDC.64 R10, c[0x0][0x220] ;  /* 0x00008800ff0a7b82 */ /* 0x000ea20000000a00 */
[----:B------:R-:W-:Y:S01]  /*0030*/  ULDC.64 UR4, c[0x0][0x208] ;  /* 0x0000820000047ab9 */ /* 0x000fe20000000a00 */
[----:B------:R-:W3:Y:S06]  /*0040*/  S2R R3, SR_CTAID.X ;  /* 0x0000000000037919 */ /* 0x000eec0000002500 */
[----:B------:R-:W4:Y:S01]  /*0050*/  LDC.64 R4, c[0x0][0x210] ;  /* 0x00008400ff047b82 */ /* 0x000f220000000a00 */
[----:B------:R-:W-:Y:S01]  /*0060*/  IMAD.MOV.U32 R8, RZ, RZ, RZ ;  /* 0x000000ffff087224 */ /* 0x000fe200078e00ff */
[----:B------:R-:W-:-:S06]  /*0070*/  ULDC.64 UR6, c[0x0][0x238] ;  /* 0x00008e0000067ab9 */ /* 0x000fcc0000000a00 */
[----:B------:R-:W5:Y:S08]  /*0080*/  LDC.64 R18, c[0x0][0x228] ;  /* 0x00008a00ff127b82 */ /* 0x000f700000000a00 */
[----:B------:R-:W4:Y:S01]  /*0090*/  LDC.64 R20, c[0x0][0x230] ;  /* 0x00008c00ff147b82 */ /* 0x000f220000000a00 */
[----:B-1----:R-:W-:Y:S02]  /*00a0*/  LOP3.LUT R0, R0, 0x7f, RZ, 0xc0, !PT ;  /* 0x0000007f00007812 */ /* 0x002fe400078ec0ff */
[----:B---3--:R-:W-:-:S03]  /*00b0*/  SHF.R.S32.HI R2, RZ, 0x18, R3 ;  /* 0x00000018ff027819 */ /* 0x008fc60000011403 */
[----:B------:R-:W-:Y:S01]  /*00c0*/  IMAD R0, R3, 0x80, R0 ;  /* 0x0000008003007824 */ /* 0x000fe200078e0200 */
[----:B------:R-:W-:-:S04]  /*00d0*/  SGXT R3, R2, 0x1 ;  /* 0x000000010203781a */ /* 0x000fc80000000200 */
[----:B------:R-:W-:Y:S02]  /*00e0*/  ISETP.GE.AND P0, PT, R0, 0x100, PT ;  /* 0x000001000000780c */ /* 0x000fe40003f06270 */
[-C--:B------:R-:W-:Y:S02]  /*00f0*/  LEA.HI R3, R3, R0.reuse, RZ, 0x4 ;  /* 0x0000000003037211 */ /* 0x080fe400078f20ff */
[----:B------:R-:W-:Y:S02]  /*0100*/  SHF.R.S32.HI R7, RZ, 0x1f, R0 ;  /* 0x0000001fff077819 */ /* 0x000fe40000011400 */
[----:B------:R-:W-:Y:S02]  /*0110*/  SHF.R.S32.HI R3, RZ, 0x4, R3 ;  /* 0x00000004ff037819 */ /* 0x000fe40000011403 */
[----:B------:R-:W-:Y:S02]  /*0120*/  LEA.HI R7, R7, R0, RZ, 0x2 ;  /* 0x0000000007077211 */ /* 0x000fe400078f10ff */
[----:B------:R-:W-:-:S02]  /*0130*/  LEA.HI R2, R3, R3, RZ, 0x2 ;  /* 0x0000000303027211 */ /* 0x000fc400078f10ff */
[----:B------:R-:W-:Y:S02]  /*0140*/  LOP3.LUT R9, R7, 0x7ffffffc, RZ, 0xc0, !PT ;  /* 0x7ffffffc07097812 */ /* 0x000fe400078ec0ff */
[----:B------:R-:W-:-:S05]  /*0150*/  LOP3.LUT R2, R2, 0xfffffffc, RZ, 0xc0, !PT ;  /* 0xfffffffc02027812 */ /* 0x000fca00078ec0ff */
[----:B------:R-:W-:Y:S02]  /*0160*/  IMAD.IADD R3, R3, 0x1, -R2 ;  /* 0x0000000103037824 */ /* 0x000fe400078e0a02 */
[----:B------:R-:W-:Y:S02]  /*0170*/  IMAD.MOV.U32 R2, RZ, RZ, RZ ;  /* 0x000000ffff027224 */ /* 0x000fe400078e00ff */
[----:B--2---:R-:W-:-:S05]  /*0180*/  IMAD.WIDE R10, R3, 0x4, R10 ;  /* 0x00000004030a7825 */ /* 0x004fca00078e020a */
[----:B------:R1:W2:Y:S01]  /*0190*/  @!P0 LDG.E.EL R2, desc[UR4][R10.64] ;  /* 0x000000040a028981 */ /* 0x0002a2000c2e1900 */
[----:B------:R-:W-:Y:S02]  /*01a0*/  IMAD.SHL.U32 R7, R7, 0x4, RZ ;  /* 0x0000000407077824 */ /* 0x000fe400078e00ff */
[----:B------:R-:W-:-:S03]  /*01b0*/  IMAD.IADD R9, R0, 0x1, -R9 ;  /* 0x0000000100097824 */ /* 0x000fc600078e0a09 */
[----:B------:R-:W-:Y:S01]  /*01c0*/  LOP3.LUT R6, R7, 0xfffffff0, RZ, 0xc0, !PT ;  /* 0xfffffff007067812 */ /* 0x000fe200078ec0ff */
[----:B-1----:R-:W1:Y:S04]  /*01d0*/  LDC.64 R10, c[0x0][0x218] ;  /* 0x00008600ff0a7b82 */ /* 0x002e680000000a00 */
[----:B------:R-:W-:Y:S01]  /*01e0*/  IMAD R9, R9, 0x2, R6 ;  /* 0x0000000209097824 */ /* 0x000fe200078e0206 */
[----:B------:R-:W-:-:S03]  /*01f0*/  CS2R R6, SRZ ;  /* 0x0000000000067805 */ /* 0x000fc6000001ff00 */
[----:B----4-:R-:W-:-:S04]  /*0200*/  IMAD.WIDE R12, R9, 0x4, R4 ;  /* 0x00000004090c7825 */ /* 0x010fc800078e0204 */
[----:B------:R-:W-:Y:S01]  /*0210*/  VIADD R15, R9, 0x8 ;  /* 0x00000008090f7836 */ /* 0x000fe20000000000 */
[----:B------:R-:W3:Y:S04]  /*0220*/  @!P0 LDG.E.EL R7, desc[UR4][R12.64] ;  /* 0x000000040c078981 */ /* 0x000ee8000c2e1900 */
[----:B------:R5:W3:Y:S01]  /*0230*/  @!P0 LDG.E.EL R8, desc[UR4][R12.64+0x4] ;  /* 0x000004040c088981 */ /* 0x000ae2000c2e1900 */
[----:B------:R-:W-:-:S04]  /*0240*/  IMAD.WIDE R14, R15, 0x4, R4 ;  /* 0x000000040f0e7825 */ /* 0x000fc800078e0204 */
[----:B------:R-:W-:Y:S01]  /*0250*/  VIADD R17, R9, 0x9 ;  /* 0x0000000909117836 */ /* 0x000fe20000000000 */
[----:B------:R4:W3:Y:S03]  /*0260*/  @!P0 LDG.E.EL R6, desc[UR4][R14.64] ;  /* 0x000000040e068981 */ /* 0x0008e6000c2e1900 */
[----:B------:R-:W-:Y:S01]  /*0270*/  IMAD.WIDE R16, R17, 0x4, R4 ;  /* 0x0000000411107825 */ /* 0x000fe200078e0204 */
[----:B------:R-:W-:-:S06]  /*0280*/  CS2R R4, SRZ ;  /* 0x0000000000047805 */ /* 0x000fcc000001ff00 */
[----:B------:R-:W3:Y:S01]  /*0290*/  @!P0 LDG.E.EL R5, desc[UR4][R16.64] ;  /* 0x0000000410058981 */ /* 0x000ee2000c2e1900 */
[----:B-1----:R-:W-:-:S05]  /*02a0*/  IMAD.WIDE R10, R3, 0x4, R10 ;  /* 0x00000004030a7825 */ /* 0x002fca00078e020a */
[----:B------:R-:W3:Y:S01]  /*02b0*/  @!P0 LDG.E.EL R4, desc[UR4][R10.64] ;  /* 0x000000040a048981 */ /* 0x000ee2000c2e1900 */
[----:B-----5:R-:W-:-:S04]  /*02c0*/  IMAD.WIDE R12, R3, 0x4, R18 ;  /* 0x00000004030c7825 */ /* 0x020fc800078e0212 */
[----:B------:R-:W-:Y:S02]  /*02d0*/  IMAD.MOV.U32 R9, RZ, RZ, RZ ;  /* 0x000000ffff097224 */ /* 0x000fe400078e00ff */
[----:B----4-:R-:W-:Y:S02]  /*02e0*/  IMAD.MOV.U32 R14, RZ, RZ, RZ ;  /* 0x000000ffff0e7224 */ /* 0x010fe400078e00ff */
[----:B0-----:R-:W-:Y:S02]  /*02f0*/  IMAD.WIDE R18, R3, 0x4, R20 ;  /* 0x0000000403127825 */ /* 0x001fe400078e0214 */
[----:B------:R-:W4:Y:S04]  /*0300*/  @!P0 LDG.E.EL R9, desc[UR4][R12.64] ;  /* 0x000000040c098981 */ /* 0x000f28000c2e1900 */
[----:B------:R-:W4:Y:S01]  /*0310*/  @!P0 LDG.E.EL R14, desc[UR4][R18.64] ;  /* 0x00000004120e8981 */ /* 0x000f22000c2e1900 */
[----:B--2---:R-:W-:-:S04]  /*0320*/  FADD R2, R2, 9.9999997473787516356e-06 ;  /* 0x3727c5ac02027421 */ /* 0x004fc80000000000 */
[----:B------:R0:W1:Y:S02]  /*0330*/  MUFU.SQRT R15, R2 ;  /* 0x00000002000f7308 */ /* 0x0000640000002000 */
[----:B0-----:R-:W0:Y:S01]  /*0340*/  LDC.64 R2, c[0x0][0x240] ;  /* 0x00009000ff027b82 */ /* 0x001e220000000a00 */
[C---:B-1----:R-:W-:Y:S02]  /*0350*/  FSETP.GT.AND P5, PT, R15.reuse, 8.50705917302346158658e+37, PT ;  /* 0x7e8000000f00780b */ /* 0x042fe40003fa4000 */
[----:B------:R-:W-:Y:S02]  /*0360*/  FSETP.GEU.AND P3, PT, R15, 1.175494350822287508e-38, PT ;  /* 0x008000000f00780b */ /* 0x000fe40003f6e000 */
[C---:B---3--:R-:W-:Y:S02]  /*0370*/  FSETP.GT.AND P2, PT, R8.reuse, R7, PT ;  /* 0x000000070800720b */ /* 0x048fe40003f44000 */
[----:B------:R-:W-:Y:S02]  /*0380*/  FSETP.NAN.AND P1, PT, R8, R8, PT ;  /* 0x000000080800720b */ /* 0x000fe40003f28000 */
[----:B------:R-:W-:-:S05]  /*0390*/  FSETP.NAN.AND P6, PT, R6, R6, PT ;  /* 0x000000060600720b */ /* 0x000fca0003fc8000 */
[----:B------:R-:W-:-:S04]  /*03a0*/  @P5 FMUL R15, R15, 0.25 ;  /* 0x3e8000000f0f5820 */ /* 0x000fc80000400000 */
[----:B------:R-:W-:Y:S01]  /*03b0*/  @!P3 FMUL R15, R15, 16777216 ;  /* 0x4b8000000f0fb820 */ /* 0x000fe20000400000 */
[----:B------:R-:W-:Y:S01]  /*03c0*/  @!P2 FSEL R8, R8, R7, P1 ;  /* 0x000000070808a208 */ /* 0x000fe20000800000 */
[----:B0-----:R-:W-:Y:S01]  /*03d0*/  IMAD.WIDE R2, R0, 0x4, R2 ;  /* 0x0000000400027825 */ /* 0x001fe200078e0202 */
[----:B------:R-:W-:Y:S02]  /*03e0*/  FSETP.NAN.AND P4, PT, R5, R5, PT ;  /* 0x000000050500720b */ /* 0x000fe40003f88000 */
[----:B------:R-:W-:Y:S01]  /*03f0*/  FSETP.GEU.AND P1, PT, R8, R6, PT ;  /* 0x000000060800720b */ /* 0x000fe20003f2e000 */
[----:B------:R-:W0:Y:S03]  /*0400*/  MUFU.RCP R15, R15 ;  /* 0x0000000f000f7308 */ /* 0x000e260000001000 */
[----:B------:R-:W-:Y:S01]  /*0410*/  @!P6 FSEL R6, R6, R8, !P1 ;  /* 0x000000080606e208 */ /* 0x000fe20004800000 */
[----:B------:R-:W-:-:S03]  /*0420*/  IMAD.MOV.U32 R8, RZ, RZ, 0x3e800000 ;  /* 0x3e800000ff087424 */ /* 0x000fc600078e00ff */
[----:B------:R-:W-:Y:S02]  /*0430*/  FSETP.GEU.AND P6, PT, R6, R5, PT ;  /* 0x000000050600720b */ /* 0x000fe40003fce000 */
[----:B------:R-:W-:Y:S02]  /*0440*/  FSEL R8, R8, 1, P5 ;  /* 0x3f80000008087808 */ /* 0x000fe40002800000 */
[----:B------:R-:W-:-:S03]  /*0450*/  @!P4 FSEL R5, R5, R6, !P6 ;  /* 0x000000060505c208 */ /* 0x000fc60007000000 */
[----:B------:R-:W-:Y:S02]  /*0460*/  @!P3 FMUL R8, R8, 16777216 ;  /* 0x4b8000000808b820 */ /* 0x000fe40000400000 */
[----:B------:R-:W-:Y:S02]  /*0470*/  FADD R4, R5, -R4 ;  /* 0x8000000405047221 */ /* 0x000fe40000000000 */
[----:B0-----:R-:W-:-:S04]  /*0480*/  FMUL R5, R15, R8 ;  /* 0x000000080f057220 */ /* 0x001fc80000400000 */
[----:B------:R-:W-:Y:S01]  /*0490*/  FMUL R7, R4, R5 ;  /* 0x0000000504077220 */ /* 0x000fe20000400000 */
[----:B------:R-:W-:Y:S02]  /*04a0*/  SEL R5, RZ, 0x1, !P2 ;  /* 0x00000001ff057807 */ /* 0x000fe40005000000 */
[----:B------:R-:W-:Y:S01]  /*04b0*/  IADD3 R4, P2, R0, UR6, RZ ;  /* 0x0000000600047c10 */ /* 0x000fe2000ff5e0ff */
[----:B----4-:R-:W-:Y:S01]  /*04c0*/  FFMA R7, R7, R9, R14 ;  /* 0x0000000907077223 */ /* 0x010fe2000000000e */
[----:B------:R-:W-:Y:S02]  /*04d0*/  SEL R6, R5, 0x2, P1 ;  /* 0x0000000205067807 */ /* 0x000fe40000800000 */
[----:B------:R-:W-:Y:S02]  /*04e0*/  LEA.HI.X.SX32 R5, R0, UR7, 0x1, P2 ;  /* 0x0000000700057c11 */ /* 0x000fe400090f0eff */
[----:B------:R-:W-:Y:S02]  /*04f0*/  SEL R9, R6, 0x3, P6 ;  /* 0x0000000306097807 */ /* 0x000fe40003000000 */
[----:B------:R-:W-:-:S03]  /*0500*/  FSETP.GEU.AND P1, PT, R7, RZ, PT ;  /* 0x000000ff0700720b */ /* 0x000fc60003f2e000 */
[----:B------:R0:W-:Y:S01]  /*0510*/  @!P0 STG.E.U8 desc[UR4][R4.64], R9 ;  /* 0x0000000904008986 */ /* 0x0001e2000c101104 */
[----:B------:R-:W-:Y:S01]  /*0520*/  FSEL R7, R7, RZ, P1 ;  /* 0x000000ff07077208 */ /* 0x000fe20000800000 */
[----:B0-----:R-:W-:Y:S08]  /*0530*/  @P0 EXIT ;  /* 0x000000000000094d */ /* 0x001ff00003800000 */
[----:B------:R-:W-:Y:S01]  /*0540*/  STG.E desc[UR4][R2.64], R7 ;  /* 0x0000000702007986 */ /* 0x000fe2000c101904 */
[----:B------:R-:W-:Y:S05]  /*0550*/  EXIT ;  /* 0x000000000000794d */ /* 0x000fea0003800000 */
.L_x_0:
[----:B------:R-:W-:-:S00]  /*0560*/  BRA `(.L_x_0) ;  /* 0xfffffffc00fc7947 */ /* 0x000fc0000383ffff */
[----:B------:R-:W-:-:S00]  /*0570*/  NOP ;  /* 0x0000000000007918 */ /* 0x000fc00000000000 */
        /* <DEDUP_REMOVED lines=8> */
.L_x_1:


//--------------------- .nv.global.init           --------------------------
	.section	.nv.global.init,"aw",@progbits
.nv.global.init:
	.type		_$_str,@object
	.size		_$_str,(_$_str_$_2 - _$_str)
_$_str:
        /*0000*/ 	.byte	0x5f, 0x5f, 0x43, 0x55, 0x44, 0x41, 0x5f, 0x46, 0x54, 0x5a, 0x00
	.type		_$_str_$_2,@object
	.size		_$_str_$_2,(.L_1 - _$_str_$_2)
_$_str_$_2:
        /*000b*/ 	.byte	0x5f, 0x5f, 0x43, 0x55, 0x44, 0x41, 0x5f, 0x50, 0x52, 0x45, 0x43, 0x5f, 0x53, 0x51, 0x52, 0x54
        /*001b*/ 	.byte	0x00
.L_1:


//--------------------- .nv.constant0.triton_poi_fused__native_batch_norm_legit_no_training_max_pool2d_with_indices_relu_26 --------------------------
	.section	.nv.constant0.triton_poi_fused__native_batch_norm_legit_no_training_max_pool2d_with_indices_relu_26,"a",@progbits
	.sectionflags	@""
	.align	4
.nv.constant0.triton_poi_fused__native_batch_norm_legit_no_training_max_pool2d_with_indices_relu_26:
	.zero		588
